//
// Generated by NVIDIA NVVM Compiler
//
// Compiler Build ID: CL-36424714
// Cuda compilation tools, release 13.0, V13.0.88
// Based on NVVM 20.0.0
//

.version 9.0
.target sm_100
.address_size 64

	// .globl	error_reduce
.global .align 1 .b8 _ZN34_INTERNAL_7d0fdaf7_4_k_cu_a5aa118d4cuda3std3__45__cpo5beginE[1];
.global .align 1 .b8 _ZN34_INTERNAL_7d0fdaf7_4_k_cu_a5aa118d4cuda3std3__45__cpo3endE[1];
.global .align 1 .b8 _ZN34_INTERNAL_7d0fdaf7_4_k_cu_a5aa118d4cuda3std3__45__cpo6cbeginE[1];
.global .align 1 .b8 _ZN34_INTERNAL_7d0fdaf7_4_k_cu_a5aa118d4cuda3std3__45__cpo4cendE[1];
.global .align 1 .b8 _ZN34_INTERNAL_7d0fdaf7_4_k_cu_a5aa118d4cuda3std3__45__cpo6rbeginE[1];
.global .align 1 .b8 _ZN34_INTERNAL_7d0fdaf7_4_k_cu_a5aa118d4cuda3std3__45__cpo4rendE[1];
.global .align 1 .b8 _ZN34_INTERNAL_7d0fdaf7_4_k_cu_a5aa118d4cuda3std3__45__cpo7crbeginE[1];
.global .align 1 .b8 _ZN34_INTERNAL_7d0fdaf7_4_k_cu_a5aa118d4cuda3std3__45__cpo5crendE[1];
.global .align 1 .b8 _ZN34_INTERNAL_7d0fdaf7_4_k_cu_a5aa118d4cuda3std3__436_GLOBAL__N__7d0fdaf7_4_k_cu_a5aa118d6ignoreE[1];
.global .align 1 .b8 _ZN34_INTERNAL_7d0fdaf7_4_k_cu_a5aa118d4cuda3std3__419piecewise_constructE[1];
.global .align 1 .b8 _ZN34_INTERNAL_7d0fdaf7_4_k_cu_a5aa118d4cuda3std3__48in_placeE[1];
.global .align 1 .b8 _ZN34_INTERNAL_7d0fdaf7_4_k_cu_a5aa118d4cuda3std3__420unreachable_sentinelE[1];
.global .align 1 .b8 _ZN34_INTERNAL_7d0fdaf7_4_k_cu_a5aa118d4cuda3std6ranges3__45__cpo4swapE[1];
.global .align 1 .b8 _ZN34_INTERNAL_7d0fdaf7_4_k_cu_a5aa118d4cuda3std6ranges3__45__cpo9iter_moveE[1];
.global .align 1 .b8 _ZN34_INTERNAL_7d0fdaf7_4_k_cu_a5aa118d4cuda3std6ranges3__45__cpo5beginE[1];
.global .align 1 .b8 _ZN34_INTERNAL_7d0fdaf7_4_k_cu_a5aa118d4cuda3std6ranges3__45__cpo3endE[1];
.global .align 1 .b8 _ZN34_INTERNAL_7d0fdaf7_4_k_cu_a5aa118d4cuda3std6ranges3__45__cpo6cbeginE[1];
.global .align 1 .b8 _ZN34_INTERNAL_7d0fdaf7_4_k_cu_a5aa118d4cuda3std6ranges3__45__cpo4cendE[1];
.global .align 1 .b8 _ZN34_INTERNAL_7d0fdaf7_4_k_cu_a5aa118d4cuda3std6ranges3__45__cpo7advanceE[1];
.global .align 1 .b8 _ZN34_INTERNAL_7d0fdaf7_4_k_cu_a5aa118d4cuda3std6ranges3__45__cpo9iter_swapE[1];
.global .align 1 .b8 _ZN34_INTERNAL_7d0fdaf7_4_k_cu_a5aa118d4cuda3std6ranges3__45__cpo4nextE[1];
.global .align 1 .b8 _ZN34_INTERNAL_7d0fdaf7_4_k_cu_a5aa118d4cuda3std6ranges3__45__cpo4prevE[1];
.global .align 1 .b8 _ZN34_INTERNAL_7d0fdaf7_4_k_cu_a5aa118d4cuda3std6ranges3__45__cpo4dataE[1];
.global .align 1 .b8 _ZN34_INTERNAL_7d0fdaf7_4_k_cu_a5aa118d4cuda3std6ranges3__45__cpo5cdataE[1];
.global .align 1 .b8 _ZN34_INTERNAL_7d0fdaf7_4_k_cu_a5aa118d4cuda3std6ranges3__45__cpo4sizeE[1];
.global .align 1 .b8 _ZN34_INTERNAL_7d0fdaf7_4_k_cu_a5aa118d4cuda3std6ranges3__45__cpo5ssizeE[1];
.global .align 1 .b8 _ZN34_INTERNAL_7d0fdaf7_4_k_cu_a5aa118d4cuda3std6ranges3__45__cpo8distanceE[1];
.global .align 1 .b8 _ZN34_INTERNAL_7d0fdaf7_4_k_cu_a5aa118d6thrust24THRUST_300001_SM_1000_NS6system6detail10sequential3seqE[1];
.extern .shared .align 16 .b8 sum_v[];

.visible .entry error_reduce(
	.param .u64 .ptr .align 1 error_reduce_param_0,
	.param .u64 .ptr .align 1 error_reduce_param_1,
	.param .u32 error_reduce_param_2,
	.param .u32 error_reduce_param_3
)
{
	.reg .pred 	%p<9>;
	.reg .b32 	%r<34>;
	.reg .b32 	%f<14>;
	.reg .b64 	%rd<9>;

	ld.param.u64 	%rd2, [error_reduce_param_0];
	ld.param.u64 	%rd3, [error_reduce_param_1];
	ld.param.u32 	%r19, [error_reduce_param_2];
	ld.param.u32 	%r20, [error_reduce_param_3];
	mov.u32 	%r31, %tid.x;
	mov.u32 	%r2, %tid.y;
	mov.u32 	%r3, %ctaid.x;
	mov.u32 	%r4, %ntid.y;
	mad.lo.s32 	%r5, %r31, %r4, %r2;
	shl.b32 	%r21, %r5, 2;
	mov.u32 	%r22, sum_v;
	add.s32 	%r6, %r22, %r21;
	mov.b32 	%r23, 0;
	st.shared.u32 	[%r6], %r23;
	setp.ge.s32 	%p1, %r31, %r19;
	@%p1 bra 	$L__BB0_7;
	mul.lo.s32 	%r7, %r19, %r3;
	mov.u32 	%r8, %ntid.x;
	cvta.to.global.u64 	%rd1, %rd2;
	mov.f32 	%f13, 0f00000000;
$L__BB0_2:
	setp.ge.s32 	%p2, %r2, %r20;
	@%p2 bra 	$L__BB0_6;
	add.s32 	%r24, %r31, %r7;
	mul.lo.s32 	%r10, %r24, %r20;
	mov.u32 	%r32, %r2;
$L__BB0_4:
	add.s32 	%r25, %r32, %r10;
	mul.wide.s32 	%rd4, %r25, 4;
	add.s64 	%rd5, %rd1, %rd4;
	ld.global.f32 	%f6, [%rd5];
	add.f32 	%f13, %f6, %f13;
	add.s32 	%r32, %r32, %r4;
	setp.lt.s32 	%p3, %r32, %r20;
	@%p3 bra 	$L__BB0_4;
	st.shared.f32 	[%r6], %f13;
$L__BB0_6:
	add.s32 	%r31, %r31, %r8;
	setp.lt.s32 	%p4, %r31, %r19;
	@%p4 bra 	$L__BB0_2;
$L__BB0_7:
	bar.sync 	0;
	mov.u32 	%r26, %ntid.x;
	mul.lo.s32 	%r33, %r26, %r4;
	setp.lt.u32 	%p5, %r33, 2;
	@%p5 bra 	$L__BB0_12;
	not.b32 	%r15, %r5;
$L__BB0_9:
	shr.u32 	%r17, %r33, 1;
	setp.ge.u32 	%p6, %r5, %r17;
	@%p6 bra 	$L__BB0_11;
	add.s32 	%r27, %r33, %r15;
	shl.b32 	%r28, %r27, 2;
	add.s32 	%r30, %r22, %r28;
	ld.shared.f32 	%f7, [%r30];
	ld.shared.f32 	%f8, [%r6];
	add.f32 	%f9, %f7, %f8;
	st.shared.f32 	[%r6], %f9;
$L__BB0_11:
	bar.sync 	0;
	sub.s32 	%r33, %r33, %r17;
	setp.gt.s32 	%p7, %r33, 1;
	@%p7 bra 	$L__BB0_9;
$L__BB0_12:
	setp.ne.s32 	%p8, %r5, 0;
	@%p8 bra 	$L__BB0_14;
	ld.shared.f32 	%f10, [sum_v];
	cvta.to.global.u64 	%rd6, %rd3;
	mul.wide.u32 	%rd7, %r3, 4;
	add.s64 	%rd8, %rd6, %rd7;
	st.global.f32 	[%rd8], %f10;
$L__BB0_14:
	ret;

}


// ===== COMPILED SASS (sm_100) =====

	.target	sm_100

	.elftype	@"ET_EXEC"


//--------------------- .note.nv.tkinfo           --------------------------
	.section	.note.nv.tkinfo,"",@"SHT_NOTE"
	.sectionflags	@"SHF_NOTE_NV_TKINFO"
	.tkinfo
        /*0018*/ 	.word	0x00000002
        /*0030*/ 	.string	""
        /*0030*/ 	.string	"ptxas"
        /*0030*/ 	.string	"Cuda compilation tools, release 13.0, V13.0.88"
        /*0030*/ 	.string	"Build cuda_13.0.r13.0/compiler.36424714_0"
        /*0030*/ 	.string	"-arch sm_100 -m 64 "



//--------------------- .note.nv.cuinfo           --------------------------
	.section	.note.nv.cuinfo,"",@"SHT_NOTE"
	.sectionflags	@"SHF_NOTE_NV_CUINFO"
        /*0018*/ 	.short	0x0002
        /*001a*/ 	.short	0x0064
        /*001c*/ 	.short	0x0082
	.zero		2


//--------------------- .nv.info                  --------------------------
	.section	.nv.info,"",@"SHT_CUDA_INFO"
	.align	4


	//----- nvinfo : EIATTR_REGCOUNT
	.align		4
        /*0000*/ 	.byte	0x04, 0x2f
        /*0002*/ 	.short	(.L_29 - .L_28)
	.align		4
.L_28:
        /*0004*/ 	.word	index@(error_reduce)
        /*0008*/ 	.word	0x00000012


	//----- nvinfo : EIATTR_FRAME_SIZE
	.align		4
.L_29:
        /*000c*/ 	.byte	0x04, 0x11
        /*000e*/ 	.short	(.L_31 - .L_30)
	.align		4
.L_30:
        /*0010*/ 	.word	index@(error_reduce)
        /*0014*/ 	.word	0x00000000


	//----- nvinfo : EIATTR_MIN_STACK_SIZE
	.align		4
.L_31:
        /*0018*/ 	.byte	0x04, 0x12
        /*001a*/ 	.short	(.L_33 - .L_32)
	.align		4
.L_32:
        /*001c*/ 	.word	index@(error_reduce)
        /*0020*/ 	.word	0x00000000
.L_33:


//--------------------- .nv.compat                --------------------------
	.section	.nv.compat,"",@"SHT_CUDA_COMPAT_INFO"
	.align	4
        /*0000*/ 	.byte	0x02, 0x09, 0x00, 0x00, 0x02, 0x02, 0x01, 0x00, 0x02, 0x05, 0x05, 0x00, 0x03, 0x07, 0x01, 0x01
        /*0010*/ 	.byte	0x02, 0x03, 0x00, 0x00, 0x02, 0x06, 0x01, 0x00, 0x04, 0x0b, 0x08, 0x00, 0x09, 0x00, 0x00, 0x00
        /*0020*/ 	.byte	0x00, 0x00, 0x00, 0x00


//--------------------- .nv.info.error_reduce     --------------------------
	.section	.nv.info.error_reduce,"",@"SHT_CUDA_INFO"
	.sectionflags	@""
	.align	4


	//----- nvinfo : EIATTR_CUDA_API_VERSION
	.align		4
        /*0000*/ 	.byte	0x04, 0x37
        /*0002*/ 	.short	(.L_35 - .L_34)
.L_34:
        /*0004*/ 	.word	0x00000082


	//----- nvinfo : EIATTR_KPARAM_INFO
	.align		4
.L_35:
        /*0008*/ 	.byte	0x04, 0x17
        /*000a*/ 	.short	(.L_37 - .L_36)
.L_36:
        /*000c*/ 	.word	0x00000000
        /*0010*/ 	.short	0x0003
        /*0012*/ 	.short	0x0014
        /*0014*/ 	.byte	0x00, 0xf0, 0x11, 0x00


	//----- nvinfo : EIATTR_KPARAM_INFO
	.align		4
.L_37:
        /*0018*/ 	.byte	0x04, 0x17
        /*001a*/ 	.short	(.L_39 - .L_38)
.L_38:
        /*001c*/ 	.word	0x00000000
        /*0020*/ 	.short	0x0002
        /*0022*/ 	.short	0x0010
        /*0024*/ 	.byte	0x00, 0xf0, 0x11, 0x00


	//----- nvinfo : EIATTR_KPARAM_INFO
	.align		4
.L_39:
        /*0028*/ 	.byte	0x04, 0x17
        /*002a*/ 	.short	(.L_41 - .L_40)
.L_40:
        /*002c*/ 	.word	0x00000000
        /*0030*/ 	.short	0x0001
        /*0032*/ 	.short	0x0008
        /*0034*/ 	.byte	0x00, 0xf5, 0x21, 0x00


	//----- nvinfo : EIATTR_KPARAM_INFO
	.align		4
.L_41:
        /*0038*/ 	.byte	0x04, 0x17
        /*003a*/ 	.short	(.L_43 - .L_42)
.L_42:
        /*003c*/ 	.word	0x00000000
        /*0040*/ 	.short	0x0000
        /*0042*/ 	.short	0x0000
        /*0044*/ 	.byte	0x00, 0xf5, 0x21, 0x00


	//----- nvinfo : EIATTR_SPARSE_MMA_MASK
	.align		4
.L_43:
        /*0048*/ 	.byte	0x03, 0x50
        /*004a*/ 	.short	0x0000


	//----- nvinfo : EIATTR_MAXREG_COUNT
	.align		4
        /*004c*/ 	.byte	0x03, 0x1b
        /*004e*/ 	.short	0x00ff


	//----- nvinfo : EIATTR_NUM_BARRIERS
	.align		4
        /*0050*/ 	.byte	0x02, 0x4c
        /*0052*/ 	.byte	0x01
	.zero		1


	//----- nvinfo : EIATTR_MERCURY_ISA_VERSION
	.align		4
        /*0054*/ 	.byte	0x03, 0x5f
        /*0056*/ 	.short	0x0101


	//----- nvinfo : EIATTR_VRC_CTA_INIT_COUNT
	.align		4
        /*0058*/ 	.byte	0x02, 0x4a
	.zero		1
	.zero		1


	//----- nvinfo : EIATTR_EXIT_INSTR_OFFSETS
	.align		4
        /*005c*/ 	.byte	0x04, 0x1c
        /*005e*/ 	.short	(.L_45 - .L_44)


	//   ....[0]....
.L_44:
        /*0060*/ 	.word	0x000003d0


	//   ....[1]....
        /*0064*/ 	.word	0x00000450


	//----- nvinfo : EIATTR_CRS_STACK_SIZE
	.align		4
.L_45:
        /*0068*/ 	.byte	0x04, 0x1e
        /*006a*/ 	.short	(.L_47 - .L_46)
.L_46:
        /*006c*/ 	.word	0x00000000


	//----- nvinfo : EIATTR_CBANK_PARAM_SIZE
	.align		4
.L_47:
        /*0070*/ 	.byte	0x03, 0x19
        /*0072*/ 	.short	0x0018


	//----- nvinfo : EIATTR_PARAM_CBANK
	.align		4
        /*0074*/ 	.byte	0x04, 0x0a
        /*0076*/ 	.short	(.L_49 - .L_48)
	.align		4
.L_48:
        /*0078*/ 	.word	index@(.nv.constant0.error_reduce)
        /*007c*/ 	.short	0x0380
        /*007e*/ 	.short	0x0018


	//----- nvinfo : EIATTR_SW_WAR
	.align		4
.L_49:
        /*0080*/ 	.byte	0x04, 0x36
        /*0082*/ 	.short	(.L_51 - .L_50)
.L_50:
        /*0084*/ 	.word	0x00000008
.L_51:


//--------------------- .nv.callgraph             --------------------------
	.section	.nv.callgraph,"",@"SHT_CUDA_CALLGRAPH"
	.align	4
	.sectionentsize	8
	.align		4
        /*0000*/ 	.word	0x00000000
	.align		4
        /*0004*/ 	.word	0xffffffff
	.align		4
        /*0008*/ 	.word	0x00000000
	.align		4
        /*000c*/ 	.word	0xfffffffe
	.align		4
        /*0010*/ 	.word	0x00000000
	.align		4
        /*0014*/ 	.word	0xfffffffd
	.align		4
        /*0018*/ 	.word	0x00000000
	.align		4
        /*001c*/ 	.word	0xfffffffc


//--------------------- .nv.constant4             --------------------------
	.section	.nv.constant4,"a",@progbits
	.align	8
	.align		8
.nv.constant4:
        /*0000*/ 	.dword	_ZN34_INTERNAL_7d0fdaf7_4_k_cu_a5aa118d4cuda3std3__45__cpo5beginE
	.align		8
        /*0008*/ 	.dword	_ZN34_INTERNAL_7d0fdaf7_4_k_cu_a5aa118d4cuda3std3__45__cpo3endE
	.align		8
        /*0010*/ 	.dword	_ZN34_INTERNAL_7d0fdaf7_4_k_cu_a5aa118d4cuda3std3__45__cpo6cbeginE
	.align		8
        /*0018*/ 	.dword	_ZN34_INTERNAL_7d0fdaf7_4_k_cu_a5aa118d4cuda3std3__45__cpo4cendE
	.align		8
        /*0020*/ 	.dword	_ZN34_INTERNAL_7d0fdaf7_4_k_cu_a5aa118d4cuda3std3__45__cpo6rbeginE
	.align		8
        /*0028*/ 	.dword	_ZN34_INTERNAL_7d0fdaf7_4_k_cu_a5aa118d4cuda3std3__45__cpo4rendE
	.align		8
        /*0030*/ 	.dword	_ZN34_INTERNAL_7d0fdaf7_4_k_cu_a5aa118d4cuda3std3__45__cpo7crbeginE
	.align		8
        /*0038*/ 	.dword	_ZN34_INTERNAL_7d0fdaf7_4_k_cu_a5aa118d4cuda3std3__45__cpo5crendE
	.align		8
        /*0040*/ 	.dword	_ZN34_INTERNAL_7d0fdaf7_4_k_cu_a5aa118d4cuda3std3__436_GLOBAL__N__7d0fdaf7_4_k_cu_a5aa118d6ignoreE
	.align		8
        /*0048*/ 	.dword	_ZN34_INTERNAL_7d0fdaf7_4_k_cu_a5aa118d4cuda3std3__419piecewise_constructE
	.align		8
        /*0050*/ 	.dword	_ZN34_INTERNAL_7d0fdaf7_4_k_cu_a5aa118d4cuda3std3__48in_placeE
	.align		8
        /*0058*/ 	.dword	_ZN34_INTERNAL_7d0fdaf7_4_k_cu_a5aa118d4cuda3std3__420unreachable_sentinelE
	.align		8
        /*0060*/ 	.dword	_ZN34_INTERNAL_7d0fdaf7_4_k_cu_a5aa118d4cuda3std6ranges3__45__cpo4swapE
	.align		8
        /*0068*/ 	.dword	_ZN34_INTERNAL_7d0fdaf7_4_k_cu_a5aa118d4cuda3std6ranges3__45__cpo9iter_moveE
	.align		8
        /*0070*/ 	.dword	_ZN34_INTERNAL_7d0fdaf7_4_k_cu_a5aa118d4cuda3std6ranges3__45__cpo5beginE
	.align		8
        /*0078*/ 	.dword	_ZN34_INTERNAL_7d0fdaf7_4_k_cu_a5aa118d4cuda3std6ranges3__45__cpo3endE
	.align		8
        /*0080*/ 	.dword	_ZN34_INTERNAL_7d0fdaf7_4_k_cu_a5aa118d4cuda3std6ranges3__45__cpo6cbeginE
	.align		8
        /*0088*/ 	.dword	_ZN34_INTERNAL_7d0fdaf7_4_k_cu_a5aa118d4cuda3std6ranges3__45__cpo4cendE
	.align		8
        /*0090*/ 	.dword	_ZN34_INTERNAL_7d0fdaf7_4_k_cu_a5aa118d4cuda3std6ranges3__45__cpo7advanceE
	.align		8
        /*0098*/ 	.dword	_ZN34_INTERNAL_7d0fdaf7_4_k_cu_a5aa118d4cuda3std6ranges3__45__cpo9iter_swapE
	.align		8
        /*00a0*/ 	.dword	_ZN34_INTERNAL_7d0fdaf7_4_k_cu_a5aa118d4cuda3std6ranges3__45__cpo4nextE
	.align		8
        /*00a8*/ 	.dword	_ZN34_INTERNAL_7d0fdaf7_4_k_cu_a5aa118d4cuda3std6ranges3__45__cpo4prevE
	.align		8
        /*00b0*/ 	.dword	_ZN34_INTERNAL_7d0fdaf7_4_k_cu_a5aa118d4cuda3std6ranges3__45__cpo4dataE
	.align		8
        /*00b8*/ 	.dword	_ZN34_INTERNAL_7d0fdaf7_4_k_cu_a5aa118d4cuda3std6ranges3__45__cpo5cdataE
	.align		8
        /*00c0*/ 	.dword	_ZN34_INTERNAL_7d0fdaf7_4_k_cu_a5aa118d4cuda3std6ranges3__45__cpo4sizeE
	.align		8
        /*00c8*/ 	.dword	_ZN34_INTERNAL_7d0fdaf7_4_k_cu_a5aa118d4cuda3std6ranges3__45__cpo5ssizeE
	.align		8
        /*00d0*/ 	.dword	_ZN34_INTERNAL_7d0fdaf7_4_k_cu_a5aa118d4cuda3std6ranges3__45__cpo8distanceE
	.align		8
        /*00d8*/ 	.dword	_ZN34_INTERNAL_7d0fdaf7_4_k_cu_a5aa118d6thrust24THRUST_300001_SM_1000_NS6system6detail10sequential3seqE


//--------------------- .text.error_reduce        --------------------------
	.section	.text.error_reduce,"ax",@progbits
	.align	128
        .global         error_reduce
        .type           error_reduce,@function
        .size           error_reduce,(.L_x_10 - error_reduce)
        .other          error_reduce,@"STO_CUDA_ENTRY STV_DEFAULT"
error_reduce:
.text.error_reduce:
[----:B------:R-:W-:Y:S01]  /*0000*/  LDC R1, c[0x0][0x37c] ;  /* 0x0000df00ff017b82 */ /* 0x000fe20000000800 */
[----:B------:R-:W0:Y:S07]  /*0010*/  S2R R6, SR_TID.X ;  /* 0x0000000000067919 */ /* 0x000e2e0000002100 */
[----:B------:R-:W1:Y:S01]  /*0020*/  S2UR UR5, SR_CgaCtaId ;  /* 0x00000000000579c3 */ /* 0x000e620000008800 */
[----:B------:R-:W0:Y:S01]  /*0030*/  LDCU UR6, c[0x0][0x364] ;  /* 0x00006c80ff0677ac */ /* 0x000e220008000800 */
[----:B------:R-:W-:Y:S01]  /*0040*/  BSSY.RECONVERGENT B0, `(.L_x_0) ;  /* 0x0000025000007945 */ /* 0x000fe20003800200 */
[----:B------:R-:W0:Y:S01]  /*0050*/  S2R R9, SR_TID.Y ;  /* 0x0000000000097919 */ /* 0x000e220000002200 */
[----:B------:R-:W-:Y:S01]  /*0060*/  UMOV UR4, 0x400 ;  /* 0x0000040000047882 */ /* 0x000fe20000000000 */
[----:B------:R-:W2:Y:S01]  /*0070*/  LDCU.64 UR8, c[0x0][0x358] ;  /* 0x00006b00ff0877ac */ /* 0x000ea20008000a00 */
[----:B------:R-:W3:Y:S01]  /*0080*/  S2R R11, SR_CTAID.X ;  /* 0x00000000000b7919 */ /* 0x000ee20000002500 */
[----:B-1----:R-:W-:Y:S01]  /*0090*/  ULEA UR4, UR5, UR4, 0x18 ;  /* 0x0000000405047291 */ /* 0x002fe2000f8ec0ff */
[----:B------:R-:W1:Y:S01]  /*00a0*/  LDCU UR5, c[0x0][0x390] ;  /* 0x00007200ff0577ac */ /* 0x000e620008000800 */
[----:B0-----:R-:W-:-:S05]  /*00b0*/  IMAD R12, R6, UR6, R9 ;  /* 0x00000006060c7c24 */ /* 0x001fca000f8e0209 */
[----:B------:R-:W-:Y:S02]  /*00c0*/  LEA R0, R12, UR4, 0x2 ;  /* 0x000000040c007c11 */ /* 0x000fe4000f8e10ff */
[----:B-1----:R-:W-:-:S03]  /*00d0*/  ISETP.GE.AND P0, PT, R6, UR5, PT ;  /* 0x0000000506007c0c */ /* 0x002fc6000bf06270 */
[----:B------:R0:W-:Y:S10]  /*00e0*/  STS [R0], RZ ;  /* 0x000000ff00007388 */ /* 0x0001f40000000800 */
[----:B0-23--:R-:W-:Y:S05]  /*00f0*/  @P0 BRA `(.L_x_1) ;  /* 0x0000000000640947 */ /* 0x00dfea0003800000 */
[----:B------:R-:W0:Y:S01]  /*0100*/  LDC R13, c[0x0][0x360] ;  /* 0x0000d800ff0d7b82 */ /* 0x000e220000000800 */
[----:B------:R-:W-:-:S07]  /*0110*/  IMAD.MOV.U32 R7, RZ, RZ, RZ ;  /* 0x000000ffff077224 */ /* 0x000fce00078e00ff */
.L_x_6:
[----:B-1----:R-:W1:Y:S01]  /*0120*/  LDC R15, c[0x0][0x394] ;  /* 0x0000e500ff0f7b82 */ /* 0x002e620000000800 */
[----:B------:R-:W-:Y:S01]  /*0130*/  BSSY.RECONVERGENT B1, `(.L_x_2) ;  /* 0x0000011000017945 */ /* 0x000fe20003800200 */
[----:B-1----:R-:W-:-:S13]  /*0140*/  ISETP.GE.AND P0, PT, R9, R15, PT ;  /* 0x0000000f0900720c */ /* 0x002fda0003f06270 */
[----:B------:R-:W-:Y:S05]  /*0150*/  @P0 BRA `(.L_x_3) ;  /* 0x0000000000380947 */ /* 0x000fea0003800000 */
[----:B------:R-:W1:Y:S01]  /*0160*/  LDC.64 R4, c[0x0][0x380] ;  /* 0x0000e000ff047b82 */ /* 0x000e620000000a00 */
[----:B------:R-:W2:Y:S01]  /*0170*/  LDCU UR5, c[0x0][0x390] ;  /* 0x00007200ff0577ac */ /* 0x000ea20008000800 */
[----:B------:R-:W-:Y:S01]  /*0180*/  BSSY.RECONVERGENT B2, `(.L_x_4) ;  /* 0x000000a000027945 */ /* 0x000fe20003800200 */
[----:B------:R-:W-:Y:S01]  /*0190*/  MOV R8, R9 ;  /* 0x0000000900087202 */ /* 0x000fe20000000f00 */
[----:B--2---:R-:W-:-:S07]  /*01a0*/  IMAD R10, R11, UR5, R6 ;  /* 0x000000050b0a7c24 */ /* 0x004fce000f8e0206 */
.L_x_5:
[----:B------:R-:W-:-:S04]  /*01b0*/  IMAD R3, R10, R15, R8 ;  /* 0x0000000f0a037224 */ /* 0x000fc800078e0208 */
[----:B-1----:R-:W-:-:S06]  /*01c0*/  IMAD.WIDE R2, R3, 0x4, R4 ;  /* 0x0000000403027825 */ /* 0x002fcc00078e0204 */
[----:B------:R-:W2:Y:S01]  /*01d0*/  LDG.E R2, desc[UR8][R2.64] ;  /* 0x0000000802027981 */ /* 0x000ea2000c1e1900 */
[----:B------:R-:W-:-:S05]  /*01e0*/  VIADD R8, R8, UR6 ;  /* 0x0000000608087c36 */ /* 0x000fca0008000000 */
[----:B------:R-:W-:Y:S01]  /*01f0*/  ISETP.GE.AND P0, PT, R8, R15, PT ;  /* 0x0000000f0800720c */ /* 0x000fe20003f06270 */
[----:B--2---:R-:W-:-:S12]  /*0200*/  FADD R7, R2, R7 ;  /* 0x0000000702077221 */ /* 0x004fd80000000000 */
[----:B------:R-:W-:Y:S05]  /*0210*/  @!P0 BRA `(.L_x_5) ;  /* 0xfffffffc00e48947 */ /* 0x000fea000383ffff */
[----:B------:R-:W-:Y:S05]  /*0220*/  BSYNC.RECONVERGENT B2 ;  /* 0x0000000000027941 */ /* 0x000fea0003800200 */
.L_x_4:
[----:B------:R1:W-:Y:S02]  /*0230*/  STS [R0], R7 ;  /* 0x0000000700007388 */ /* 0x0003e40000000800 */
.L_x_3:
[----:B------:R-:W-:Y:S05]  /*0240*/  BSYNC.RECONVERGENT B1 ;  /* 0x0000000000017941 */ /* 0x000fea0003800200 */
.L_x_2:
[----:B------:R-:W2:Y:S01]  /*0250*/  LDCU UR5, c[0x0][0x390] ;  /* 0x00007200ff0577ac */ /* 0x000ea20008000800 */
[----:B0-----:R-:W-:-:S04]  /*0260*/  IADD3 R6, PT, PT, R13, R6, RZ ;  /* 0x000000060d067210 */ /* 0x001fc80007ffe0ff */
[----:B--2---:R-:W-:-:S13]  /*0270*/  ISETP.GE.AND P0, PT, R6, UR5, PT ;  /* 0x0000000506007c0c */ /* 0x004fda000bf06270 */
[----:B------:R-:W-:Y:S05]  /*0280*/  @!P0 BRA `(.L_x_6) ;  /* 0xfffffffc00a48947 */ /* 0x000fea000383ffff */
.L_x_1:
[----:B------:R-:W-:Y:S05]  /*0290*/  BSYNC.RECONVERGENT B0 ;  /* 0x0000000000007941 */ /* 0x000fea0003800200 */
.L_x_0:
[----:B------:R-:W0:Y:S01]  /*02a0*/  LDCU UR5, c[0x0][0x360] ;  /* 0x00006c00ff0577ac */ /* 0x000e220008000800 */
[----:B------:R-:W-:Y:S01]  /*02b0*/  BAR.SYNC.DEFER_BLOCKING 0x0 ;  /* 0x0000000000007b1d */ /* 0x000fe20000010000 */
[----:B------:R-:W-:Y:S01]  /*02c0*/  ISETP.NE.AND P1, PT, R12, RZ, PT ;  /* 0x000000ff0c00720c */ /* 0x000fe20003f25270 */
[----:B0-----:R-:W-:-:S04]  /*02d0*/  UIMAD UR5, UR6, UR5, URZ ;  /* 0x00000005060572a4 */ /* 0x001fc8000f8e02ff */
[----:B------:R-:W-:-:S09]  /*02e0*/  UISETP.GE.U32.AND UP0, UPT, UR5, 0x2, UPT ;  /* 0x000000020500788c */ /* 0x000fd2000bf06070 */
[----:B------:R-:W-:Y:S05]  /*02f0*/  BRA.U !UP0, `(.L_x_7) ;  /* 0x0000000108347547 */ /* 0x000fea000b800000 */
[----:B------:R-:W-:-:S07]  /*0300*/  LOP3.LUT R4, RZ, R12, RZ, 0x33, !PT ;  /* 0x0000000cff047212 */ /* 0x000fce00078e33ff */
.L_x_8:
[----:B------:R-:W-:-:S06]  /*0310*/  USHF.R.U32.HI UR6, URZ, 0x1, UR5 ;  /* 0x00000001ff067899 */ /* 0x000fcc0008011605 */
[----:B------:R-:W-:-:S13]  /*0320*/  ISETP.GE.U32.AND P0, PT, R12, UR6, PT ;  /* 0x000000060c007c0c */ /* 0x000fda000bf06070 */
[----:B------:R-:W-:Y:S01]  /*0330*/  @!P0 VIADD R2, R4, UR5 ;  /* 0x0000000504028c36 */ /* 0x000fe20008000000 */
[----:B0-----:R-:W-:Y:S01]  /*0340*/  @!P0 LDS R3, [R0] ;  /* 0x0000000000038984 */ /* 0x001fe20000000800 */
[----:B------:R-:W-:-:S03]  /*0350*/  UIADD3 UR5, UPT, UPT, -UR6, UR5, URZ ;  /* 0x0000000506057290 */ /* 0x000fc6000fffe1ff */
[----:B------:R-:W-:Y:S01]  /*0360*/  @!P0 LEA R2, R2, UR4, 0x2 ;  /* 0x0000000402028c11 */ /* 0x000fe2000f8e10ff */
[----:B------:R-:W-:-:S05]  /*0370*/  UISETP.GT.AND UP0, UPT, UR5, 0x1, UPT ;  /* 0x000000010500788c */ /* 0x000fca000bf04270 */
[----:B------:R-:W0:Y:S02]  /*0380*/  @!P0 LDS R2, [R2] ;  /* 0x0000000002028984 */ /* 0x000e240000000800 */
[----:B0-----:R-:W-:-:S05]  /*0390*/  @!P0 FADD R3, R2, R3 ;  /* 0x0000000302038221 */ /* 0x001fca0000000000 */
[----:B------:R0:W-:Y:S01]  /*03a0*/  @!P0 STS [R0], R3 ;  /* 0x0000000300008388 */ /* 0x0001e20000000800 */
[----:B------:R-:W-:Y:S06]  /*03b0*/  BAR.SYNC.DEFER_BLOCKING 0x0 ;  /* 0x0000000000007b1d */ /* 0x000fec0000010000 */
[----:B------:R-:W-:Y:S05]  /*03c0*/  BRA.U UP0, `(.L_x_8) ;  /* 0xfffffffd00d07547 */ /* 0x000fea000b83ffff */
.L_x_7:
[----:B------:R-:W-:Y:S05]  /*03d0*/  @P1 EXIT ;  /* 0x000000000000194d */ /* 0x000fea0003800000 */
[----:B------:R-:W2:Y:S01]  /*03e0*/  S2UR UR5, SR_CgaCtaId ;  /* 0x00000000000579c3 */ /* 0x000ea20000008800 */
[----:B------:R-:W-:-:S07]  /*03f0*/  UMOV UR4, 0x400 ;  /* 0x0000040000047882 */ /* 0x000fce0000000000 */
[----:B0-----:R-:W0:Y:S01]  /*0400*/  LDC.64 R2, c[0x0][0x388] ;  /* 0x0000e200ff027b82 */ /* 0x001e220000000a00 */
[----:B--2---:R-:W-:Y:S01]  /*0410*/  ULEA UR4, UR5, UR4, 0x18 ;  /* 0x0000000405047291 */ /* 0x004fe2000f8ec0ff */
[----:B0-----:R-:W-:-:S08]  /*0420*/  IMAD.WIDE.U32 R2, R11, 0x4, R2 ;  /* 0x000000040b027825 */ /* 0x001fd000078e0002 */
[----:B------:R-:W0:Y:S04]  /*0430*/  LDS R5, [UR4] ;  /* 0x00000004ff057984 */ /* 0x000e280008000800 */
[----:B0-----:R-:W-:Y:S01]  /*0440*/  STG.E desc[UR8][R2.64], R5 ;  /* 0x0000000502007986 */ /* 0x001fe2000c101908 */
[----:B------:R-:W-:Y:S05]  /*0450*/  EXIT ;  /* 0x000000000000794d */ /* 0x000fea0003800000 */
.L_x_9:
[----:B------:R-:W-:-:S00]  /*0460*/  BRA `(.L_x_9) ;  /* 0xfffffffc00fc7947 */ /* 0x000fc0000383ffff */
[----:B------:R-:W-:-:S00]  /*0470*/  NOP ;  /* 0x0000000000007918 */ /* 0x000fc00000000000 */
        /* <DEDUP_REMOVED lines=8> */
.L_x_10:


//--------------------- .nv.shared.error_reduce   --------------------------
	.section	.nv.shared.error_reduce,"aw",@nobits
	.sectionflags	@""
	.align	16
	.zero		1024


//--------------------- .nv.shared.reserved.0     --------------------------
	.section	.nv.shared.reserved.0,"aw",@nobits
	.weak		__nv_reservedSMEM_offset_0_alias
	.size		__nv_reservedSMEM_offset_0_alias, 0, 64
	.other		__nv_reservedSMEM_offset_0_alias,@"STO_CUDA_RESERVED_SHARED STV_DEFAULT"
__nv_reservedSMEM_offset_0_alias:
	.zero		0
	.zero		64


//--------------------- .nv.global                --------------------------
	.section	.nv.global,"aw",@nobits
.nv.global:
	.type		_ZN34_INTERNAL_7d0fdaf7_4_k_cu_a5aa118d4cuda3std3__48in_placeE,@object
	.size		_ZN34_INTERNAL_7d0fdaf7_4_k_cu_a5aa118d4cuda3std3__48in_placeE,(_ZN34_INTERNAL_7d0fdaf7_4_k_cu_a5aa118d4cuda3std6ranges3__45__cpo8distanceE - _ZN34_INTERNAL_7d0fdaf7_4_k_cu_a5aa118d4cuda3std3__48in_placeE)
_ZN34_INTERNAL_7d0fdaf7_4_k_cu_a5aa118d4cuda3std3__48in_placeE:
	.zero		1
	.type		_ZN34_INTERNAL_7d0fdaf7_4_k_cu_a5aa118d4cuda3std6ranges3__45__cpo8distanceE,@object
	.size		_ZN34_INTERNAL_7d0fdaf7_4_k_cu_a5aa118d4cuda3std6ranges3__45__cpo8distanceE,(_ZN34_INTERNAL_7d0fdaf7_4_k_cu_a5aa118d4cuda3std3__45__cpo6cbeginE - _ZN34_INTERNAL_7d0fdaf7_4_k_cu_a5aa118d4cuda3std6ranges3__45__cpo8distanceE)
_ZN34_INTERNAL_7d0fdaf7_4_k_cu_a5aa118d4cuda3std6ranges3__45__cpo8distanceE:
	.zero		1
	.type		_ZN34_INTERNAL_7d0fdaf7_4_k_cu_a5aa118d4cuda3std3__45__cpo6cbeginE,@object
	.size		_ZN34_INTERNAL_7d0fdaf7_4_k_cu_a5aa118d4cuda3std3__45__cpo6cbeginE,(_ZN34_INTERNAL_7d0fdaf7_4_k_cu_a5aa118d4cuda3std6ranges3__45__cpo7advanceE - _ZN34_INTERNAL_7d0fdaf7_4_k_cu_a5aa118d4cuda3std3__45__cpo6cbeginE)
_ZN34_INTERNAL_7d0fdaf7_4_k_cu_a5aa118d4cuda3std3__45__cpo6cbeginE:
	.zero		1
	.type		_ZN34_INTERNAL_7d0fdaf7_4_k_cu_a5aa118d4cuda3std6ranges3__45__cpo7advanceE,@object
	.size		_ZN34_INTERNAL_7d0fdaf7_4_k_cu_a5aa118d4cuda3std6ranges3__45__cpo7advanceE,(_ZN34_INTERNAL_7d0fdaf7_4_k_cu_a5aa118d4cuda3std3__45__cpo7crbeginE - _ZN34_INTERNAL_7d0fdaf7_4_k_cu_a5aa118d4cuda3std6ranges3__45__cpo7advanceE)
_ZN34_INTERNAL_7d0fdaf7_4_k_cu_a5aa118d4cuda3std6ranges3__45__cpo7advanceE:
	.zero		1
	.type		_ZN34_INTERNAL_7d0fdaf7_4_k_cu_a5aa118d4cuda3std3__45__cpo7crbeginE,@object
	.size		_ZN34_INTERNAL_7d0fdaf7_4_k_cu_a5aa118d4cuda3std3__45__cpo7crbeginE,(_ZN34_INTERNAL_7d0fdaf7_4_k_cu_a5aa118d4cuda3std6ranges3__45__cpo4dataE - _ZN34_INTERNAL_7d0fdaf7_4_k_cu_a5aa118d4cuda3std3__45__cpo7crbeginE)
_ZN34_INTERNAL_7d0fdaf7_4_k_cu_a5aa118d4cuda3std3__45__cpo7crbeginE:
	.zero		1
	.type		_ZN34_INTERNAL_7d0fdaf7_4_k_cu_a5aa118d4cuda3std6ranges3__45__cpo4dataE,@object
	.size		_ZN34_INTERNAL_7d0fdaf7_4_k_cu_a5aa118d4cuda3std6ranges3__45__cpo4dataE,(_ZN34_INTERNAL_7d0fdaf7_4_k_cu_a5aa118d4cuda3std6ranges3__45__cpo5beginE - _ZN34_INTERNAL_7d0fdaf7_4_k_cu_a5aa118d4cuda3std6ranges3__45__cpo4dataE)
_ZN34_INTERNAL_7d0fdaf7_4_k_cu_a5aa118d4cuda3std6ranges3__45__cpo4dataE:
	.zero		1
	.type		_ZN34_INTERNAL_7d0fdaf7_4_k_cu_a5aa118d4cuda3std6ranges3__45__cpo5beginE,@object
	.size		_ZN34_INTERNAL_7d0fdaf7_4_k_cu_a5aa118d4cuda3std6ranges3__45__cpo5beginE,(_ZN34_INTERNAL_7d0fdaf7_4_k_cu_a5aa118d4cuda3std3__436_GLOBAL__N__7d0fdaf7_4_k_cu_a5aa118d6ignoreE - _ZN34_INTERNAL_7d0fdaf7_4_k_cu_a5aa118d4cuda3std6ranges3__45__cpo5beginE)
_ZN34_INTERNAL_7d0fdaf7_4_k_cu_a5aa118d4cuda3std6ranges3__45__cpo5beginE:
	.zero		1
	.type		_ZN34_INTERNAL_7d0fdaf7_4_k_cu_a5aa118d4cuda3std3__436_GLOBAL__N__7d0fdaf7_4_k_cu_a5aa118d6ignoreE,@object
	.size		_ZN34_INTERNAL_7d0fdaf7_4_k_cu_a5aa118d4cuda3std3__436_GLOBAL__N__7d0fdaf7_4_k_cu_a5aa118d6ignoreE,(_ZN34_INTERNAL_7d0fdaf7_4_k_cu_a5aa118d4cuda3std6ranges3__45__cpo4sizeE - _ZN34_INTERNAL_7d0fdaf7_4_k_cu_a5aa118d4cuda3std3__436_GLOBAL__N__7d0fdaf7_4_k_cu_a5aa118d6ignoreE)
_ZN34_INTERNAL_7d0fdaf7_4_k_cu_a5aa118d4cuda3std3__436_GLOBAL__N__7d0fdaf7_4_k_cu_a5aa118d6ignoreE:
	.zero		1
	.type		_ZN34_INTERNAL_7d0fdaf7_4_k_cu_a5aa118d4cuda3std6ranges3__45__cpo4sizeE,@object
	.size		_ZN34_INTERNAL_7d0fdaf7_4_k_cu_a5aa118d4cuda3std6ranges3__45__cpo4sizeE,(_ZN34_INTERNAL_7d0fdaf7_4_k_cu_a5aa118d4cuda3std3__45__cpo5beginE - _ZN34_INTERNAL_7d0fdaf7_4_k_cu_a5aa118d4cuda3std6ranges3__45__cpo4sizeE)
_ZN34_INTERNAL_7d0fdaf7_4_k_cu_a5aa118d4cuda3std6ranges3__45__cpo4sizeE:
	.zero		1
	.type		_ZN34_INTERNAL_7d0fdaf7_4_k_cu_a5aa118d4cuda3std3__45__cpo5beginE,@object
	.size		_ZN34_INTERNAL_7d0fdaf7_4_k_cu_a5aa118d4cuda3std3__45__cpo5beginE,(_ZN34_INTERNAL_7d0fdaf7_4_k_cu_a5aa118d4cuda3std6ranges3__45__cpo6cbeginE - _ZN34_INTERNAL_7d0fdaf7_4_k_cu_a5aa118d4cuda3std3__45__cpo5beginE)
_ZN34_INTERNAL_7d0fdaf7_4_k_cu_a5aa118d4cuda3std3__45__cpo5beginE:
	.zero		1
	.type		_ZN34_INTERNAL_7d0fdaf7_4_k_cu_a5aa118d4cuda3std6ranges3__45__cpo6cbeginE,@object
	.size		_ZN34_INTERNAL_7d0fdaf7_4_k_cu_a5aa118d4cuda3std6ranges3__45__cpo6cbeginE,(_ZN34_INTERNAL_7d0fdaf7_4_k_cu_a5aa118d4cuda3std3__45__cpo6rbeginE - _ZN34_INTERNAL_7d0fdaf7_4_k_cu_a5aa118d4cuda3std6ranges3__45__cpo6cbeginE)
_ZN34_INTERNAL_7d0fdaf7_4_k_cu_a5aa118d4cuda3std6ranges3__45__cpo6cbeginE:
	.zero		1
	.type		_ZN34_INTERNAL_7d0fdaf7_4_k_cu_a5aa118d4cuda3std3__45__cpo6rbeginE,@object
	.size		_ZN34_INTERNAL_7d0fdaf7_4_k_cu_a5aa118d4cuda3std3__45__cpo6rbeginE,(_ZN34_INTERNAL_7d0fdaf7_4_k_cu_a5aa118d4cuda3std6ranges3__45__cpo4nextE - _ZN34_INTERNAL_7d0fdaf7_4_k_cu_a5aa118d4cuda3std3__45__cpo6rbeginE)
_ZN34_INTERNAL_7d0fdaf7_4_k_cu_a5aa118d4cuda3std3__45__cpo6rbeginE:
	.zero		1
	.type		_ZN34_INTERNAL_7d0fdaf7_4_k_cu_a5aa118d4cuda3std6ranges3__45__cpo4nextE,@object
	.size		_ZN34_INTERNAL_7d0fdaf7_4_k_cu_a5aa118d4cuda3std6ranges3__45__cpo4nextE,(_ZN34_INTERNAL_7d0fdaf7_4_k_cu_a5aa118d4cuda3std6ranges3__45__cpo4swapE - _ZN34_INTERNAL_7d0fdaf7_4_k_cu_a5aa118d4cuda3std6ranges3__45__cpo4nextE)
_ZN34_INTERNAL_7d0fdaf7_4_k_cu_a5aa118d4cuda3std6ranges3__45__cpo4nextE:
	.zero		1
	.type		_ZN34_INTERNAL_7d0fdaf7_4_k_cu_a5aa118d4cuda3std6ranges3__45__cpo4swapE,@object
	.size		_ZN34_INTERNAL_7d0fdaf7_4_k_cu_a5aa118d4cuda3std6ranges3__45__cpo4swapE,(_ZN34_INTERNAL_7d0fdaf7_4_k_cu_a5aa118d4cuda3std3__420unreachable_sentinelE - _ZN34_INTERNAL_7d0fdaf7_4_k_cu_a5aa118d4cuda3std6ranges3__45__cpo4swapE)
_ZN34_INTERNAL_7d0fdaf7_4_k_cu_a5aa118d4cuda3std6ranges3__45__cpo4swapE:
	.zero		1
	.type		_ZN34_INTERNAL_7d0fdaf7_4_k_cu_a5aa118d4cuda3std3__420unreachable_sentinelE,@object
	.size		_ZN34_INTERNAL_7d0fdaf7_4_k_cu_a5aa118d4cuda3std3__420unreachable_sentinelE,(_ZN34_INTERNAL_7d0fdaf7_4_k_cu_a5aa118d6thrust24THRUST_300001_SM_1000_NS6system6detail10sequential3seqE - _ZN34_INTERNAL_7d0fdaf7_4_k_cu_a5aa118d4cuda3std3__420unreachable_sentinelE)
_ZN34_INTERNAL_7d0fdaf7_4_k_cu_a5aa118d4cuda3std3__420unreachable_sentinelE:
	.zero		1
	.type		_ZN34_INTERNAL_7d0fdaf7_4_k_cu_a5aa118d6thrust24THRUST_300001_SM_1000_NS6system6detail10sequential3seqE,@object
	.size		_ZN34_INTERNAL_7d0fdaf7_4_k_cu_a5aa118d6thrust24THRUST_300001_SM_1000_NS6system6detail10sequential3seqE,(_ZN34_INTERNAL_7d0fdaf7_4_k_cu_a5aa118d4cuda3std3__45__cpo4cendE - _ZN34_INTERNAL_7d0fdaf7_4_k_cu_a5aa118d6thrust24THRUST_300001_SM_1000_NS6system6detail10sequential3seqE)
_ZN34_INTERNAL_7d0fdaf7_4_k_cu_a5aa118d6thrust24THRUST_300001_SM_1000_NS6system6detail10sequential3seqE:
	.zero		1
	.type		_ZN34_INTERNAL_7d0fdaf7_4_k_cu_a5aa118d4cuda3std3__45__cpo4cendE,@object
	.size		_ZN34_INTERNAL_7d0fdaf7_4_k_cu_a5aa118d4cuda3std3__45__cpo4cendE,(_ZN34_INTERNAL_7d0fdaf7_4_k_cu_a5aa118d4cuda3std6ranges3__45__cpo9iter_swapE - _ZN34_INTERNAL_7d0fdaf7_4_k_cu_a5aa118d4cuda3std3__45__cpo4cendE)
_ZN34_INTERNAL_7d0fdaf7_4_k_cu_a5aa118d4cuda3std3__45__cpo4cendE:
	.zero		1
	.type		_ZN34_INTERNAL_7d0fdaf7_4_k_cu_a5aa118d4cuda3std6ranges3__45__cpo9iter_swapE,@object
	.size		_ZN34_INTERNAL_7d0fdaf7_4_k_cu_a5aa118d4cuda3std6ranges3__45__cpo9iter_swapE,(_ZN34_INTERNAL_7d0fdaf7_4_k_cu_a5aa118d4cuda3std3__45__cpo5crendE - _ZN34_INTERNAL_7d0fdaf7_4_k_cu_a5aa118d4cuda3std6ranges3__45__cpo9iter_swapE)
_ZN34_INTERNAL_7d0fdaf7_4_k_cu_a5aa118d4cuda3std6ranges3__45__cpo9iter_swapE:
	.zero		1
	.type		_ZN34_INTERNAL_7d0fdaf7_4_k_cu_a5aa118d4cuda3std3__45__cpo5crendE,@object
	.size		_ZN34_INTERNAL_7d0fdaf7_4_k_cu_a5aa118d4cuda3std3__45__cpo5crendE,(_ZN34_INTERNAL_7d0fdaf7_4_k_cu_a5aa118d4cuda3std6ranges3__45__cpo5cdataE - _ZN34_INTERNAL_7d0fdaf7_4_k_cu_a5aa118d4cuda3std3__45__cpo5crendE)
_ZN34_INTERNAL_7d0fdaf7_4_k_cu_a5aa118d4cuda3std3__45__cpo5crendE:
	.zero		1
	.type		_ZN34_INTERNAL_7d0fdaf7_4_k_cu_a5aa118d4cuda3std6ranges3__45__cpo5cdataE,@object
	.size		_ZN34_INTERNAL_7d0fdaf7_4_k_cu_a5aa118d4cuda3std6ranges3__45__cpo5cdataE,(_ZN34_INTERNAL_7d0fdaf7_4_k_cu_a5aa118d4cuda3std6ranges3__45__cpo3endE - _ZN34_INTERNAL_7d0fdaf7_4_k_cu_a5aa118d4cuda3std6ranges3__45__cpo5cdataE)
_ZN34_INTERNAL_7d0fdaf7_4_k_cu_a5aa118d4cuda3std6ranges3__45__cpo5cdataE:
	.zero		1
	.type		_ZN34_INTERNAL_7d0fdaf7_4_k_cu_a5aa118d4cuda3std6ranges3__45__cpo3endE,@object
	.size		_ZN34_INTERNAL_7d0fdaf7_4_k_cu_a5aa118d4cuda3std6ranges3__45__cpo3endE,(_ZN34_INTERNAL_7d0fdaf7_4_k_cu_a5aa118d4cuda3std3__419piecewise_constructE - _ZN34_INTERNAL_7d0fdaf7_4_k_cu_a5aa118d4cuda3std6ranges3__45__cpo3endE)
_ZN34_INTERNAL_7d0fdaf7_4_k_cu_a5aa118d4cuda3std6ranges3__45__cpo3endE:
	.zero		1
	.type		_ZN34_INTERNAL_7d0fdaf7_4_k_cu_a5aa118d4cuda3std3__419piecewise_constructE,@object
	.size		_ZN34_INTERNAL_7d0fdaf7_4_k_cu_a5aa118d4cuda3std3__419piecewise_constructE,(_ZN34_INTERNAL_7d0fdaf7_4_k_cu_a5aa118d4cuda3std6ranges3__45__cpo5ssizeE - _ZN34_INTERNAL_7d0fdaf7_4_k_cu_a5aa118d4cuda3std3__419piecewise_constructE)
_ZN34_INTERNAL_7d0fdaf7_4_k_cu_a5aa118d4cuda3std3__419piecewise_constructE:
	.zero		1
	.type		_ZN34_INTERNAL_7d0fdaf7_4_k_cu_a5aa118d4cuda3std6ranges3__45__cpo5ssizeE,@object
	.size		_ZN34_INTERNAL_7d0fdaf7_4_k_cu_a5aa118d4cuda3std6ranges3__45__cpo5ssizeE,(_ZN34_INTERNAL_7d0fdaf7_4_k_cu_a5aa118d4cuda3std3__45__cpo3endE - _ZN34_INTERNAL_7d0fdaf7_4_k_cu_a5aa118d4cuda3std6ranges3__45__cpo5ssizeE)
_ZN34_INTERNAL_7d0fdaf7_4_k_cu_a5aa118d4cuda3std6ranges3__45__cpo5ssizeE:
	.zero		1
	.type		_ZN34_INTERNAL_7d0fdaf7_4_k_cu_a5aa118d4cuda3std3__45__cpo3endE,@object
	.size		_ZN34_INTERNAL_7d0fdaf7_4_k_cu_a5aa118d4cuda3std3__45__cpo3endE,(_ZN34_INTERNAL_7d0fdaf7_4_k_cu_a5aa118d4cuda3std6ranges3__45__cpo4cendE - _ZN34_INTERNAL_7d0fdaf7_4_k_cu_a5aa118d4cuda3std3__45__cpo3endE)
_ZN34_INTERNAL_7d0fdaf7_4_k_cu_a5aa118d4cuda3std3__45__cpo3endE:
	.zero		1
	.type		_ZN34_INTERNAL_7d0fdaf7_4_k_cu_a5aa118d4cuda3std6ranges3__45__cpo4cendE,@object
	.size		_ZN34_INTERNAL_7d0fdaf7_4_k_cu_a5aa118d4cuda3std6ranges3__45__cpo4cendE,(_ZN34_INTERNAL_7d0fdaf7_4_k_cu_a5aa118d4cuda3std3__45__cpo4rendE - _ZN34_INTERNAL_7d0fdaf7_4_k_cu_a5aa118d4cuda3std6ranges3__45__cpo4cendE)
_ZN34_INTERNAL_7d0fdaf7_4_k_cu_a5aa118d4cuda3std6ranges3__45__cpo4cendE:
	.zero		1
	.type		_ZN34_INTERNAL_7d0fdaf7_4_k_cu_a5aa118d4cuda3std3__45__cpo4rendE,@object
	.size		_ZN34_INTERNAL_7d0fdaf7_4_k_cu_a5aa118d4cuda3std3__45__cpo4rendE,(_ZN34_INTERNAL_7d0fdaf7_4_k_cu_a5aa118d4cuda3std6ranges3__45__cpo4prevE - _ZN34_INTERNAL_7d0fdaf7_4_k_cu_a5aa118d4cuda3std3__45__cpo4rendE)
_ZN34_INTERNAL_7d0fdaf7_4_k_cu_a5aa118d4cuda3std3__45__cpo4rendE:
	.zero		1
	.type		_ZN34_INTERNAL_7d0fdaf7_4_k_cu_a5aa118d4cuda3std6ranges3__45__cpo4prevE,@object
	.size		_ZN34_INTERNAL_7d0fdaf7_4_k_cu_a5aa118d4cuda3std6ranges3__45__cpo4prevE,(_ZN34_INTERNAL_7d0fdaf7_4_k_cu_a5aa118d4cuda3std6ranges3__45__cpo9iter_moveE - _ZN34_INTERNAL_7d0fdaf7_4_k_cu_a5aa118d4cuda3std6ranges3__45__cpo4prevE)
_ZN34_INTERNAL_7d0fdaf7_4_k_cu_a5aa118d4cuda3std6ranges3__45__cpo4prevE:
	.zero		1
	.type		_ZN34_INTERNAL_7d0fdaf7_4_k_cu_a5aa118d4cuda3std6ranges3__45__cpo9iter_moveE,@object
	.size		_ZN34_INTERNAL_7d0fdaf7_4_k_cu_a5aa118d4cuda3std6ranges3__45__cpo9iter_moveE,(.L_13 - _ZN34_INTERNAL_7d0fdaf7_4_k_cu_a5aa118d4cuda3std6ranges3__45__cpo9iter_moveE)
_ZN34_INTERNAL_7d0fdaf7_4_k_cu_a5aa118d4cuda3std6ranges3__45__cpo9iter_moveE:
	.zero		1
.L_13:


//--------------------- .nv.constant0.error_reduce --------------------------
	.section	.nv.constant0.error_reduce,"a",@progbits
	.sectionflags	@""
	.align	4
.nv.constant0.error_reduce:
	.zero		920


//--------------------- SYMBOLS --------------------------

	.type		.nv.reservedSmem.offset0,@object
	.size		.nv.reservedSmem.offset0,0x4
	.type		.nv.reservedSmem.cap,@object
	.size		.nv.reservedSmem.cap,0x4
